//
// Generated by NVIDIA NVVM Compiler
//
// Compiler Build ID: CL-36424714
// Cuda compilation tools, release 13.0, V13.0.88
// Based on NVVM 20.0.0
//

.version 9.0
.target sm_100
.address_size 64

	// .globl	_ZN3cub18CUB_300001_SM_10006detail11EmptyKernelIvEEvv
.global .align 1 .b8 _ZN39_INTERNAL_4627d9c1_4_k_cu_d24be80f_75294cuda3std3__45__cpo5beginE[1];
.global .align 1 .b8 _ZN39_INTERNAL_4627d9c1_4_k_cu_d24be80f_75294cuda3std3__45__cpo3endE[1];
.global .align 1 .b8 _ZN39_INTERNAL_4627d9c1_4_k_cu_d24be80f_75294cuda3std3__45__cpo6cbeginE[1];
.global .align 1 .b8 _ZN39_INTERNAL_4627d9c1_4_k_cu_d24be80f_75294cuda3std3__45__cpo4cendE[1];
.global .align 1 .b8 _ZN39_INTERNAL_4627d9c1_4_k_cu_d24be80f_75294cuda3std3__45__cpo6rbeginE[1];
.global .align 1 .b8 _ZN39_INTERNAL_4627d9c1_4_k_cu_d24be80f_75294cuda3std3__45__cpo4rendE[1];
.global .align 1 .b8 _ZN39_INTERNAL_4627d9c1_4_k_cu_d24be80f_75294cuda3std3__45__cpo7crbeginE[1];
.global .align 1 .b8 _ZN39_INTERNAL_4627d9c1_4_k_cu_d24be80f_75294cuda3std3__45__cpo5crendE[1];
.global .align 1 .b8 _ZN39_INTERNAL_4627d9c1_4_k_cu_d24be80f_75294cuda3std3__441_GLOBAL__N__4627d9c1_4_k_cu_d24be80f_75296ignoreE[1];
.global .align 1 .b8 _ZN39_INTERNAL_4627d9c1_4_k_cu_d24be80f_75294cuda3std3__419piecewise_constructE[1];
.global .align 1 .b8 _ZN39_INTERNAL_4627d9c1_4_k_cu_d24be80f_75294cuda3std3__48in_placeE[1];
.global .align 1 .b8 _ZN39_INTERNAL_4627d9c1_4_k_cu_d24be80f_75294cuda3std3__420unreachable_sentinelE[1];
.global .align 1 .b8 _ZN39_INTERNAL_4627d9c1_4_k_cu_d24be80f_75294cuda3std3__47nulloptE[1];
.global .align 1 .b8 _ZN39_INTERNAL_4627d9c1_4_k_cu_d24be80f_75294cuda3std3__48unexpectE[1];
.global .align 1 .b8 _ZN39_INTERNAL_4627d9c1_4_k_cu_d24be80f_75294cuda3std6ranges3__45__cpo4swapE[1];
.global .align 1 .b8 _ZN39_INTERNAL_4627d9c1_4_k_cu_d24be80f_75294cuda3std6ranges3__45__cpo9iter_moveE[1];
.global .align 1 .b8 _ZN39_INTERNAL_4627d9c1_4_k_cu_d24be80f_75294cuda3std6ranges3__45__cpo5beginE[1];
.global .align 1 .b8 _ZN39_INTERNAL_4627d9c1_4_k_cu_d24be80f_75294cuda3std6ranges3__45__cpo3endE[1];
.global .align 1 .b8 _ZN39_INTERNAL_4627d9c1_4_k_cu_d24be80f_75294cuda3std6ranges3__45__cpo6cbeginE[1];
.global .align 1 .b8 _ZN39_INTERNAL_4627d9c1_4_k_cu_d24be80f_75294cuda3std6ranges3__45__cpo4cendE[1];
.global .align 1 .b8 _ZN39_INTERNAL_4627d9c1_4_k_cu_d24be80f_75294cuda3std6ranges3__45__cpo7advanceE[1];
.global .align 1 .b8 _ZN39_INTERNAL_4627d9c1_4_k_cu_d24be80f_75294cuda3std6ranges3__45__cpo9iter_swapE[1];
.global .align 1 .b8 _ZN39_INTERNAL_4627d9c1_4_k_cu_d24be80f_75294cuda3std6ranges3__45__cpo4nextE[1];
.global .align 1 .b8 _ZN39_INTERNAL_4627d9c1_4_k_cu_d24be80f_75294cuda3std6ranges3__45__cpo4prevE[1];
.global .align 1 .b8 _ZN39_INTERNAL_4627d9c1_4_k_cu_d24be80f_75294cuda3std6ranges3__45__cpo4dataE[1];
.global .align 1 .b8 _ZN39_INTERNAL_4627d9c1_4_k_cu_d24be80f_75294cuda3std6ranges3__45__cpo5cdataE[1];
.global .align 1 .b8 _ZN39_INTERNAL_4627d9c1_4_k_cu_d24be80f_75294cuda3std6ranges3__45__cpo4sizeE[1];
.global .align 1 .b8 _ZN39_INTERNAL_4627d9c1_4_k_cu_d24be80f_75294cuda3std6ranges3__45__cpo5ssizeE[1];
.global .align 1 .b8 _ZN39_INTERNAL_4627d9c1_4_k_cu_d24be80f_75294cuda3std6ranges3__45__cpo8distanceE[1];
.global .align 1 .b8 _ZN39_INTERNAL_4627d9c1_4_k_cu_d24be80f_75296thrust24THRUST_300001_SM_1000_NS6system6detail10sequential3seqE[1];
.global .align 1 .b8 _ZN39_INTERNAL_4627d9c1_4_k_cu_d24be80f_75296thrust24THRUST_300001_SM_1000_NS12placeholders2_1E[1];
.global .align 1 .b8 _ZN39_INTERNAL_4627d9c1_4_k_cu_d24be80f_75296thrust24THRUST_300001_SM_1000_NS12placeholders2_2E[1];
.global .align 1 .b8 _ZN39_INTERNAL_4627d9c1_4_k_cu_d24be80f_75296thrust24THRUST_300001_SM_1000_NS12placeholders2_3E[1];
.global .align 1 .b8 _ZN39_INTERNAL_4627d9c1_4_k_cu_d24be80f_75296thrust24THRUST_300001_SM_1000_NS12placeholders2_4E[1];
.global .align 1 .b8 _ZN39_INTERNAL_4627d9c1_4_k_cu_d24be80f_75296thrust24THRUST_300001_SM_1000_NS12placeholders2_5E[1];
.global .align 1 .b8 _ZN39_INTERNAL_4627d9c1_4_k_cu_d24be80f_75296thrust24THRUST_300001_SM_1000_NS12placeholders2_6E[1];
.global .align 1 .b8 _ZN39_INTERNAL_4627d9c1_4_k_cu_d24be80f_75296thrust24THRUST_300001_SM_1000_NS12placeholders2_7E[1];
.global .align 1 .b8 _ZN39_INTERNAL_4627d9c1_4_k_cu_d24be80f_75296thrust24THRUST_300001_SM_1000_NS12placeholders2_8E[1];
.global .align 1 .b8 _ZN39_INTERNAL_4627d9c1_4_k_cu_d24be80f_75296thrust24THRUST_300001_SM_1000_NS12placeholders2_9E[1];
.global .align 1 .b8 _ZN39_INTERNAL_4627d9c1_4_k_cu_d24be80f_75296thrust24THRUST_300001_SM_1000_NS12placeholders3_10E[1];

.visible .entry _ZN3cub18CUB_300001_SM_10006detail11EmptyKernelIvEEvv()
{


	ret;

}


// ===== COMPILED SASS (sm_100) =====

	.target	sm_100

	.elftype	@"ET_EXEC"


//--------------------- .note.nv.tkinfo           --------------------------
	.section	.note.nv.tkinfo,"",@"SHT_NOTE"
	.sectionflags	@"SHF_NOTE_NV_TKINFO"
	.tkinfo
        /*0018*/ 	.word	0x00000002
        /*0030*/ 	.string	""
        /*0030*/ 	.string	"ptxas"
        /*0030*/ 	.string	"Cuda compilation tools, release 13.0, V13.0.88"
        /*0030*/ 	.string	"Build cuda_13.0.r13.0/compiler.36424714_0"
        /*0030*/ 	.string	"-arch sm_100 -m 64 "



//--------------------- .note.nv.cuinfo           --------------------------
	.section	.note.nv.cuinfo,"",@"SHT_NOTE"
	.sectionflags	@"SHF_NOTE_NV_CUINFO"
        /*0018*/ 	.short	0x0002
        /*001a*/ 	.short	0x0064
        /*001c*/ 	.short	0x0082
	.zero		2


//--------------------- .nv.info                  --------------------------
	.section	.nv.info,"",@"SHT_CUDA_INFO"
	.align	4


	//----- nvinfo : EIATTR_REGCOUNT
	.align		4
        /*0000*/ 	.byte	0x04, 0x2f
        /*0002*/ 	.short	(.L_41 - .L_40)
	.align		4
.L_40:
        /*0004*/ 	.word	index@(_ZN3cub18CUB_300001_SM_10006detail11EmptyKernelIvEEvv)
        /*0008*/ 	.word	0x00000004


	//----- nvinfo : EIATTR_FRAME_SIZE
	.align		4
.L_41:
        /*000c*/ 	.byte	0x04, 0x11
        /*000e*/ 	.short	(.L_43 - .L_42)
	.align		4
.L_42:
        /*0010*/ 	.word	index@(_ZN3cub18CUB_300001_SM_10006detail11EmptyKernelIvEEvv)
        /*0014*/ 	.word	0x00000000


	//----- nvinfo : EIATTR_MIN_STACK_SIZE
	.align		4
.L_43:
        /*0018*/ 	.byte	0x04, 0x12
        /*001a*/ 	.short	(.L_45 - .L_44)
	.align		4
.L_44:
        /*001c*/ 	.word	index@(_ZN3cub18CUB_300001_SM_10006detail11EmptyKernelIvEEvv)
        /*0020*/ 	.word	0x00000000
.L_45:


//--------------------- .nv.compat                --------------------------
	.section	.nv.compat,"",@"SHT_CUDA_COMPAT_INFO"
	.align	4
        /*0000*/ 	.byte	0x02, 0x09, 0x00, 0x00, 0x02, 0x02, 0x01, 0x00, 0x02, 0x05, 0x05, 0x00, 0x03, 0x07, 0x01, 0x01
        /*0010*/ 	.byte	0x02, 0x03, 0x00, 0x00, 0x02, 0x06, 0x01, 0x00, 0x04, 0x0b, 0x08, 0x00, 0x09, 0x00, 0x00, 0x00
        /*0020*/ 	.byte	0x00, 0x00, 0x00, 0x00


//--------------------- .nv.info._ZN3cub18CUB_300001_SM_10006detail11EmptyKernelIvEEvv --------------------------
	.section	.nv.info._ZN3cub18CUB_300001_SM_10006detail11EmptyKernelIvEEvv,"",@"SHT_CUDA_INFO"
	.sectionflags	@""
	.align	4


	//----- nvinfo : EIATTR_CUDA_API_VERSION
	.align		4
        /*0000*/ 	.byte	0x04, 0x37
        /*0002*/ 	.short	(.L_47 - .L_46)
.L_46:
        /*0004*/ 	.word	0x00000082


	//----- nvinfo : EIATTR_SPARSE_MMA_MASK
	.align		4
.L_47:
        /*0008*/ 	.byte	0x03, 0x50
        /*000a*/ 	.short	0x0000


	//----- nvinfo : EIATTR_MAXREG_COUNT
	.align		4
        /*000c*/ 	.byte	0x03, 0x1b
        /*000e*/ 	.short	0x00ff


	//----- nvinfo : EIATTR_MERCURY_ISA_VERSION
	.align		4
        /*0010*/ 	.byte	0x03, 0x5f
        /*0012*/ 	.short	0x0101


	//----- nvinfo : EIATTR_VRC_CTA_INIT_COUNT
	.align		4
        /*0014*/ 	.byte	0x02, 0x4a
	.zero		1
	.zero		1


	//----- nvinfo : EIATTR_EXIT_INSTR_OFFSETS
	.align		4
        /*0018*/ 	.byte	0x04, 0x1c
        /*001a*/ 	.short	(.L_49 - .L_48)


	//   ....[0]....
.L_48:
        /*001c*/ 	.word	0x00000010


	//----- nvinfo : EIATTR_SW_WAR
	.align		4
.L_49:
        /*0020*/ 	.byte	0x04, 0x36
        /*0022*/ 	.short	(.L_51 - .L_50)
.L_50:
        /*0024*/ 	.word	0x00000008
.L_51:


//--------------------- .nv.callgraph             --------------------------
	.section	.nv.callgraph,"",@"SHT_CUDA_CALLGRAPH"
	.align	4
	.sectionentsize	8
	.align		4
        /*0000*/ 	.word	0x00000000
	.align		4
        /*0004*/ 	.word	0xffffffff
	.align		4
        /*0008*/ 	.word	0x00000000
	.align		4
        /*000c*/ 	.word	0xfffffffe
	.align		4
        /*0010*/ 	.word	0x00000000
	.align		4
        /*0014*/ 	.word	0xfffffffd
	.align		4
        /*0018*/ 	.word	0x00000000
	.align		4
        /*001c*/ 	.word	0xfffffffc


//--------------------- .nv.constant4             --------------------------
	.section	.nv.constant4,"a",@progbits
	.align	8
	.align		8
.nv.constant4:
        /*0000*/ 	.dword	_ZN39_INTERNAL_4627d9c1_4_k_cu_d24be80f_77494cuda3std3__45__cpo5beginE
	.align		8
        /*0008*/ 	.dword	_ZN39_INTERNAL_4627d9c1_4_k_cu_d24be80f_77494cuda3std3__45__cpo3endE
	.align		8
        /*0010*/ 	.dword	_ZN39_INTERNAL_4627d9c1_4_k_cu_d24be80f_77494cuda3std3__45__cpo6cbeginE
	.align		8
        /*0018*/ 	.dword	_ZN39_INTERNAL_4627d9c1_4_k_cu_d24be80f_77494cuda3std3__45__cpo4cendE
	.align		8
        /*0020*/ 	.dword	_ZN39_INTERNAL_4627d9c1_4_k_cu_d24be80f_77494cuda3std3__45__cpo6rbeginE
	.align		8
        /*0028*/ 	.dword	_ZN39_INTERNAL_4627d9c1_4_k_cu_d24be80f_77494cuda3std3__45__cpo4rendE
	.align		8
        /*0030*/ 	.dword	_ZN39_INTERNAL_4627d9c1_4_k_cu_d24be80f_77494cuda3std3__45__cpo7crbeginE
	.align		8
        /*0038*/ 	.dword	_ZN39_INTERNAL_4627d9c1_4_k_cu_d24be80f_77494cuda3std3__45__cpo5crendE
	.align		8
        /*0040*/ 	.dword	_ZN39_INTERNAL_4627d9c1_4_k_cu_d24be80f_77494cuda3std3__441_GLOBAL__N__4627d9c1_4_k_cu_d24be80f_77496ignoreE
	.align		8
        /*0048*/ 	.dword	_ZN39_INTERNAL_4627d9c1_4_k_cu_d24be80f_77494cuda3std3__419piecewise_constructE
	.align		8
        /*0050*/ 	.dword	_ZN39_INTERNAL_4627d9c1_4_k_cu_d24be80f_77494cuda3std3__48in_placeE
	.align		8
        /*0058*/ 	.dword	_ZN39_INTERNAL_4627d9c1_4_k_cu_d24be80f_77494cuda3std3__420unreachable_sentinelE
	.align		8
        /*0060*/ 	.dword	_ZN39_INTERNAL_4627d9c1_4_k_cu_d24be80f_77494cuda3std3__47nulloptE
	.align		8
        /*0068*/ 	.dword	_ZN39_INTERNAL_4627d9c1_4_k_cu_d24be80f_77494cuda3std3__48unexpectE
	.align		8
        /*0070*/ 	.dword	_ZN39_INTERNAL_4627d9c1_4_k_cu_d24be80f_77494cuda3std6ranges3__45__cpo4swapE
	.align		8
        /*0078*/ 	.dword	_ZN39_INTERNAL_4627d9c1_4_k_cu_d24be80f_77494cuda3std6ranges3__45__cpo9iter_moveE
	.align		8
        /*0080*/ 	.dword	_ZN39_INTERNAL_4627d9c1_4_k_cu_d24be80f_77494cuda3std6ranges3__45__cpo5beginE
	.align		8
        /*0088*/ 	.dword	_ZN39_INTERNAL_4627d9c1_4_k_cu_d24be80f_77494cuda3std6ranges3__45__cpo3endE
	.align		8
        /*0090*/ 	.dword	_ZN39_INTERNAL_4627d9c1_4_k_cu_d24be80f_77494cuda3std6ranges3__45__cpo6cbeginE
	.align		8
        /*0098*/ 	.dword	_ZN39_INTERNAL_4627d9c1_4_k_cu_d24be80f_77494cuda3std6ranges3__45__cpo4cendE
	.align		8
        /*00a0*/ 	.dword	_ZN39_INTERNAL_4627d9c1_4_k_cu_d24be80f_77494cuda3std6ranges3__45__cpo7advanceE
	.align		8
        /*00a8*/ 	.dword	_ZN39_INTERNAL_4627d9c1_4_k_cu_d24be80f_77494cuda3std6ranges3__45__cpo9iter_swapE
	.align		8
        /*00b0*/ 	.dword	_ZN39_INTERNAL_4627d9c1_4_k_cu_d24be80f_77494cuda3std6ranges3__45__cpo4nextE
	.align		8
        /*00b8*/ 	.dword	_ZN39_INTERNAL_4627d9c1_4_k_cu_d24be80f_77494cuda3std6ranges3__45__cpo4prevE
	.align		8
        /*00c0*/ 	.dword	_ZN39_INTERNAL_4627d9c1_4_k_cu_d24be80f_77494cuda3std6ranges3__45__cpo4dataE
	.align		8
        /*00c8*/ 	.dword	_ZN39_INTERNAL_4627d9c1_4_k_cu_d24be80f_77494cuda3std6ranges3__45__cpo5cdataE
	.align		8
        /*00d0*/ 	.dword	_ZN39_INTERNAL_4627d9c1_4_k_cu_d24be80f_77494cuda3std6ranges3__45__cpo4sizeE
	.align		8
        /*00d8*/ 	.dword	_ZN39_INTERNAL_4627d9c1_4_k_cu_d24be80f_77494cuda3std6ranges3__45__cpo5ssizeE
	.align		8
        /*00e0*/ 	.dword	_ZN39_INTERNAL_4627d9c1_4_k_cu_d24be80f_77494cuda3std6ranges3__45__cpo8distanceE
	.align		8
        /*00e8*/ 	.dword	_ZN39_INTERNAL_4627d9c1_4_k_cu_d24be80f_77496thrust24THRUST_300001_SM_1000_NS6system6detail10sequential3seqE
	.align		8
        /*00f0*/ 	.dword	_ZN39_INTERNAL_4627d9c1_4_k_cu_d24be80f_77496thrust24THRUST_300001_SM_1000_NS12placeholders2_1E
	.align		8
        /*00f8*/ 	.dword	_ZN39_INTERNAL_4627d9c1_4_k_cu_d24be80f_77496thrust24THRUST_300001_SM_1000_NS12placeholders2_2E
	.align		8
        /*0100*/ 	.dword	_ZN39_INTERNAL_4627d9c1_4_k_cu_d24be80f_77496thrust24THRUST_300001_SM_1000_NS12placeholders2_3E
	.align		8
        /*0108*/ 	.dword	_ZN39_INTERNAL_4627d9c1_4_k_cu_d24be80f_77496thrust24THRUST_300001_SM_1000_NS12placeholders2_4E
	.align		8
        /*0110*/ 	.dword	_ZN39_INTERNAL_4627d9c1_4_k_cu_d24be80f_77496thrust24THRUST_300001_SM_1000_NS12placeholders2_5E
	.align		8
        /*0118*/ 	.dword	_ZN39_INTERNAL_4627d9c1_4_k_cu_d24be80f_77496thrust24THRUST_300001_SM_1000_NS12placeholders2_6E
	.align		8
        /*0120*/ 	.dword	_ZN39_INTERNAL_4627d9c1_4_k_cu_d24be80f_77496thrust24THRUST_300001_SM_1000_NS12placeholders2_7E
	.align		8
        /*0128*/ 	.dword	_ZN39_INTERNAL_4627d9c1_4_k_cu_d24be80f_77496thrust24THRUST_300001_SM_1000_NS12placeholders2_8E
	.align		8
        /*0130*/ 	.dword	_ZN39_INTERNAL_4627d9c1_4_k_cu_d24be80f_77496thrust24THRUST_300001_SM_1000_NS12placeholders2_9E
	.align		8
        /*0138*/ 	.dword	_ZN39_INTERNAL_4627d9c1_4_k_cu_d24be80f_77496thrust24THRUST_300001_SM_1000_NS12placeholders3_10E


//--------------------- .text._ZN3cub18CUB_300001_SM_10006detail11EmptyKernelIvEEvv --------------------------
	.section	.text._ZN3cub18CUB_300001_SM_10006detail11EmptyKernelIvEEvv,"ax",@progbits
	.align	128
        .global         _ZN3cub18CUB_300001_SM_10006detail11EmptyKernelIvEEvv
        .type           _ZN3cub18CUB_300001_SM_10006detail11EmptyKernelIvEEvv,@function
        .size           _ZN3cub18CUB_300001_SM_10006detail11EmptyKernelIvEEvv,(.L_x_1 - _ZN3cub18CUB_300001_SM_10006detail11EmptyKernelIvEEvv)
        .other          _ZN3cub18CUB_300001_SM_10006detail11EmptyKernelIvEEvv,@"STO_CUDA_ENTRY STV_DEFAULT"
_ZN3cub18CUB_300001_SM_10006detail11EmptyKernelIvEEvv:
.text._ZN3cub18CUB_300001_SM_10006detail11EmptyKernelIvEEvv:
[----:B------:R-:W-:Y:S01]  /*0000*/  LDC R1, c[0x0][0x37c] ;  /* 0x0000df00ff017b82 */ /* 0x000fe20000000800 */
[----:B------:R-:W-:Y:S05]  /*0010*/  EXIT ;  /* 0x000000000000794d */ /* 0x000fea0003800000 */
.L_x_0:
[----:B------:R-:W-:-:S00]  /*0020*/  BRA `(.L_x_0) ;  /* 0xfffffffc00fc7947 */ /* 0x000fc0000383ffff */
[----:B------:R-:W-:-:S00]  /*0030*/  NOP ;  /* 0x0000000000007918 */ /* 0x000fc00000000000 */
        /* <DEDUP_REMOVED lines=12> */
.L_x_1:


//--------------------- .nv.shared.reserved.0     --------------------------
	.section	.nv.shared.reserved.0,"aw",@nobits
	.weak		__nv_reservedSMEM_offset_0_alias
	.size		__nv_reservedSMEM_offset_0_alias, 0, 64
	.other		__nv_reservedSMEM_offset_0_alias,@"STO_CUDA_RESERVED_SHARED STV_DEFAULT"
__nv_reservedSMEM_offset_0_alias:
	.zero		0
	.zero		64


//--------------------- .nv.global                --------------------------
	.section	.nv.global,"aw",@nobits
.nv.global:
	.type		_ZN39_INTERNAL_4627d9c1_4_k_cu_d24be80f_77496thrust24THRUST_300001_SM_1000_NS12placeholders2_5E,@object
	.size		_ZN39_INTERNAL_4627d9c1_4_k_cu_d24be80f_77496thrust24THRUST_300001_SM_1000_NS12placeholders2_5E,(_ZN39_INTERNAL_4627d9c1_4_k_cu_d24be80f_77494cuda3std3__45__cpo6cbeginE - _ZN39_INTERNAL_4627d9c1_4_k_cu_d24be80f_77496thrust24THRUST_300001_SM_1000_NS12placeholders2_5E)
_ZN39_INTERNAL_4627d9c1_4_k_cu_d24be80f_77496thrust24THRUST_300001_SM_1000_NS12placeholders2_5E:
	.zero		1
	.type		_ZN39_INTERNAL_4627d9c1_4_k_cu_d24be80f_77494cuda3std3__45__cpo6cbeginE,@object
	.size		_ZN39_INTERNAL_4627d9c1_4_k_cu_d24be80f_77494cuda3std3__45__cpo6cbeginE,(_ZN39_INTERNAL_4627d9c1_4_k_cu_d24be80f_77494cuda3std6ranges3__45__cpo6cbeginE - _ZN39_INTERNAL_4627d9c1_4_k_cu_d24be80f_77494cuda3std3__45__cpo6cbeginE)
_ZN39_INTERNAL_4627d9c1_4_k_cu_d24be80f_77494cuda3std3__45__cpo6cbeginE:
	.zero		1
	.type		_ZN39_INTERNAL_4627d9c1_4_k_cu_d24be80f_77494cuda3std6ranges3__45__cpo6cbeginE,@object
	.size		_ZN39_INTERNAL_4627d9c1_4_k_cu_d24be80f_77494cuda3std6ranges3__45__cpo6cbeginE,(_ZN39_INTERNAL_4627d9c1_4_k_cu_d24be80f_77494cuda3std3__48in_placeE - _ZN39_INTERNAL_4627d9c1_4_k_cu_d24be80f_77494cuda3std6ranges3__45__cpo6cbeginE)
_ZN39_INTERNAL_4627d9c1_4_k_cu_d24be80f_77494cuda3std6ranges3__45__cpo6cbeginE:
	.zero		1
	.type		_ZN39_INTERNAL_4627d9c1_4_k_cu_d24be80f_77494cuda3std3__48in_placeE,@object
	.size		_ZN39_INTERNAL_4627d9c1_4_k_cu_d24be80f_77494cuda3std3__48in_placeE,(_ZN39_INTERNAL_4627d9c1_4_k_cu_d24be80f_77494cuda3std6ranges3__45__cpo4sizeE - _ZN39_INTERNAL_4627d9c1_4_k_cu_d24be80f_77494cuda3std3__48in_placeE)
_ZN39_INTERNAL_4627d9c1_4_k_cu_d24be80f_77494cuda3std3__48in_placeE:
	.zero		1
	.type		_ZN39_INTERNAL_4627d9c1_4_k_cu_d24be80f_77494cuda3std6ranges3__45__cpo4sizeE,@object
	.size		_ZN39_INTERNAL_4627d9c1_4_k_cu_d24be80f_77494cuda3std6ranges3__45__cpo4sizeE,(_ZN39_INTERNAL_4627d9c1_4_k_cu_d24be80f_77496thrust24THRUST_300001_SM_1000_NS12placeholders2_9E - _ZN39_INTERNAL_4627d9c1_4_k_cu_d24be80f_77494cuda3std6ranges3__45__cpo4sizeE)
_ZN39_INTERNAL_4627d9c1_4_k_cu_d24be80f_77494cuda3std6ranges3__45__cpo4sizeE:
	.zero		1
	.type		_ZN39_INTERNAL_4627d9c1_4_k_cu_d24be80f_77496thrust24THRUST_300001_SM_1000_NS12placeholders2_9E,@object
	.size		_ZN39_INTERNAL_4627d9c1_4_k_cu_d24be80f_77496thrust24THRUST_300001_SM_1000_NS12placeholders2_9E,(_ZN39_INTERNAL_4627d9c1_4_k_cu_d24be80f_77494cuda3std3__45__cpo7crbeginE - _ZN39_INTERNAL_4627d9c1_4_k_cu_d24be80f_77496thrust24THRUST_300001_SM_1000_NS12placeholders2_9E)
_ZN39_INTERNAL_4627d9c1_4_k_cu_d24be80f_77496thrust24THRUST_300001_SM_1000_NS12placeholders2_9E:
	.zero		1
	.type		_ZN39_INTERNAL_4627d9c1_4_k_cu_d24be80f_77494cuda3std3__45__cpo7crbeginE,@object
	.size		_ZN39_INTERNAL_4627d9c1_4_k_cu_d24be80f_77494cuda3std3__45__cpo7crbeginE,(_ZN39_INTERNAL_4627d9c1_4_k_cu_d24be80f_77494cuda3std6ranges3__45__cpo4nextE - _ZN39_INTERNAL_4627d9c1_4_k_cu_d24be80f_77494cuda3std3__45__cpo7crbeginE)
_ZN39_INTERNAL_4627d9c1_4_k_cu_d24be80f_77494cuda3std3__45__cpo7crbeginE:
	.zero		1
	.type		_ZN39_INTERNAL_4627d9c1_4_k_cu_d24be80f_77494cuda3std6ranges3__45__cpo4nextE,@object
	.size		_ZN39_INTERNAL_4627d9c1_4_k_cu_d24be80f_77494cuda3std6ranges3__45__cpo4nextE,(_ZN39_INTERNAL_4627d9c1_4_k_cu_d24be80f_77494cuda3std6ranges3__45__cpo4swapE - _ZN39_INTERNAL_4627d9c1_4_k_cu_d24be80f_77494cuda3std6ranges3__45__cpo4nextE)
_ZN39_INTERNAL_4627d9c1_4_k_cu_d24be80f_77494cuda3std6ranges3__45__cpo4nextE:
	.zero		1
	.type		_ZN39_INTERNAL_4627d9c1_4_k_cu_d24be80f_77494cuda3std6ranges3__45__cpo4swapE,@object
	.size		_ZN39_INTERNAL_4627d9c1_4_k_cu_d24be80f_77494cuda3std6ranges3__45__cpo4swapE,(_ZN39_INTERNAL_4627d9c1_4_k_cu_d24be80f_77496thrust24THRUST_300001_SM_1000_NS12placeholders2_1E - _ZN39_INTERNAL_4627d9c1_4_k_cu_d24be80f_77494cuda3std6ranges3__45__cpo4swapE)
_ZN39_INTERNAL_4627d9c1_4_k_cu_d24be80f_77494cuda3std6ranges3__45__cpo4swapE:
	.zero		1
	.type		_ZN39_INTERNAL_4627d9c1_4_k_cu_d24be80f_77496thrust24THRUST_300001_SM_1000_NS12placeholders2_1E,@object
	.size		_ZN39_INTERNAL_4627d9c1_4_k_cu_d24be80f_77496thrust24THRUST_300001_SM_1000_NS12placeholders2_1E,(_ZN39_INTERNAL_4627d9c1_4_k_cu_d24be80f_77496thrust24THRUST_300001_SM_1000_NS12placeholders2_3E - _ZN39_INTERNAL_4627d9c1_4_k_cu_d24be80f_77496thrust24THRUST_300001_SM_1000_NS12placeholders2_1E)
_ZN39_INTERNAL_4627d9c1_4_k_cu_d24be80f_77496thrust24THRUST_300001_SM_1000_NS12placeholders2_1E:
	.zero		1
	.type		_ZN39_INTERNAL_4627d9c1_4_k_cu_d24be80f_77496thrust24THRUST_300001_SM_1000_NS12placeholders2_3E,@object
	.size		_ZN39_INTERNAL_4627d9c1_4_k_cu_d24be80f_77496thrust24THRUST_300001_SM_1000_NS12placeholders2_3E,(_ZN39_INTERNAL_4627d9c1_4_k_cu_d24be80f_77494cuda3std3__45__cpo5beginE - _ZN39_INTERNAL_4627d9c1_4_k_cu_d24be80f_77496thrust24THRUST_300001_SM_1000_NS12placeholders2_3E)
_ZN39_INTERNAL_4627d9c1_4_k_cu_d24be80f_77496thrust24THRUST_300001_SM_1000_NS12placeholders2_3E:
	.zero		1
	.type		_ZN39_INTERNAL_4627d9c1_4_k_cu_d24be80f_77494cuda3std3__45__cpo5beginE,@object
	.size		_ZN39_INTERNAL_4627d9c1_4_k_cu_d24be80f_77494cuda3std3__45__cpo5beginE,(_ZN39_INTERNAL_4627d9c1_4_k_cu_d24be80f_77494cuda3std6ranges3__45__cpo5beginE - _ZN39_INTERNAL_4627d9c1_4_k_cu_d24be80f_77494cuda3std3__45__cpo5beginE)
_ZN39_INTERNAL_4627d9c1_4_k_cu_d24be80f_77494cuda3std3__45__cpo5beginE:
	.zero		1
	.type		_ZN39_INTERNAL_4627d9c1_4_k_cu_d24be80f_77494cuda3std6ranges3__45__cpo5beginE,@object
	.size		_ZN39_INTERNAL_4627d9c1_4_k_cu_d24be80f_77494cuda3std6ranges3__45__cpo5beginE,(_ZN39_INTERNAL_4627d9c1_4_k_cu_d24be80f_77494cuda3std3__441_GLOBAL__N__4627d9c1_4_k_cu_d24be80f_77496ignoreE - _ZN39_INTERNAL_4627d9c1_4_k_cu_d24be80f_77494cuda3std6ranges3__45__cpo5beginE)
_ZN39_INTERNAL_4627d9c1_4_k_cu_d24be80f_77494cuda3std6ranges3__45__cpo5beginE:
	.zero		1
	.type		_ZN39_INTERNAL_4627d9c1_4_k_cu_d24be80f_77494cuda3std3__441_GLOBAL__N__4627d9c1_4_k_cu_d24be80f_77496ignoreE,@object
	.size		_ZN39_INTERNAL_4627d9c1_4_k_cu_d24be80f_77494cuda3std3__441_GLOBAL__N__4627d9c1_4_k_cu_d24be80f_77496ignoreE,(_ZN39_INTERNAL_4627d9c1_4_k_cu_d24be80f_77494cuda3std6ranges3__45__cpo4dataE - _ZN39_INTERNAL_4627d9c1_4_k_cu_d24be80f_77494cuda3std3__441_GLOBAL__N__4627d9c1_4_k_cu_d24be80f_77496ignoreE)
_ZN39_INTERNAL_4627d9c1_4_k_cu_d24be80f_77494cuda3std3__441_GLOBAL__N__4627d9c1_4_k_cu_d24be80f_77496ignoreE:
	.zero		1
	.type		_ZN39_INTERNAL_4627d9c1_4_k_cu_d24be80f_77494cuda3std6ranges3__45__cpo4dataE,@object
	.size		_ZN39_INTERNAL_4627d9c1_4_k_cu_d24be80f_77494cuda3std6ranges3__45__cpo4dataE,(_ZN39_INTERNAL_4627d9c1_4_k_cu_d24be80f_77496thrust24THRUST_300001_SM_1000_NS12placeholders2_7E - _ZN39_INTERNAL_4627d9c1_4_k_cu_d24be80f_77494cuda3std6ranges3__45__cpo4dataE)
_ZN39_INTERNAL_4627d9c1_4_k_cu_d24be80f_77494cuda3std6ranges3__45__cpo4dataE:
	.zero		1
	.type		_ZN39_INTERNAL_4627d9c1_4_k_cu_d24be80f_77496thrust24THRUST_300001_SM_1000_NS12placeholders2_7E,@object
	.size		_ZN39_INTERNAL_4627d9c1_4_k_cu_d24be80f_77496thrust24THRUST_300001_SM_1000_NS12placeholders2_7E,(_ZN39_INTERNAL_4627d9c1_4_k_cu_d24be80f_77494cuda3std3__45__cpo6rbeginE - _ZN39_INTERNAL_4627d9c1_4_k_cu_d24be80f_77496thrust24THRUST_300001_SM_1000_NS12placeholders2_7E)
_ZN39_INTERNAL_4627d9c1_4_k_cu_d24be80f_77496thrust24THRUST_300001_SM_1000_NS12placeholders2_7E:
	.zero		1
	.type		_ZN39_INTERNAL_4627d9c1_4_k_cu_d24be80f_77494cuda3std3__45__cpo6rbeginE,@object
	.size		_ZN39_INTERNAL_4627d9c1_4_k_cu_d24be80f_77494cuda3std3__45__cpo6rbeginE,(_ZN39_INTERNAL_4627d9c1_4_k_cu_d24be80f_77494cuda3std6ranges3__45__cpo7advanceE - _ZN39_INTERNAL_4627d9c1_4_k_cu_d24be80f_77494cuda3std3__45__cpo6rbeginE)
_ZN39_INTERNAL_4627d9c1_4_k_cu_d24be80f_77494cuda3std3__45__cpo6rbeginE:
	.zero		1
	.type		_ZN39_INTERNAL_4627d9c1_4_k_cu_d24be80f_77494cuda3std6ranges3__45__cpo7advanceE,@object
	.size		_ZN39_INTERNAL_4627d9c1_4_k_cu_d24be80f_77494cuda3std6ranges3__45__cpo7advanceE,(_ZN39_INTERNAL_4627d9c1_4_k_cu_d24be80f_77494cuda3std3__47nulloptE - _ZN39_INTERNAL_4627d9c1_4_k_cu_d24be80f_77494cuda3std6ranges3__45__cpo7advanceE)
_ZN39_INTERNAL_4627d9c1_4_k_cu_d24be80f_77494cuda3std6ranges3__45__cpo7advanceE:
	.zero		1
	.type		_ZN39_INTERNAL_4627d9c1_4_k_cu_d24be80f_77494cuda3std3__47nulloptE,@object
	.size		_ZN39_INTERNAL_4627d9c1_4_k_cu_d24be80f_77494cuda3std3__47nulloptE,(_ZN39_INTERNAL_4627d9c1_4_k_cu_d24be80f_77494cuda3std6ranges3__45__cpo8distanceE - _ZN39_INTERNAL_4627d9c1_4_k_cu_d24be80f_77494cuda3std3__47nulloptE)
_ZN39_INTERNAL_4627d9c1_4_k_cu_d24be80f_77494cuda3std3__47nulloptE:
	.zero		1
	.type		_ZN39_INTERNAL_4627d9c1_4_k_cu_d24be80f_77494cuda3std6ranges3__45__cpo8distanceE,@object
	.size		_ZN39_INTERNAL_4627d9c1_4_k_cu_d24be80f_77494cuda3std6ranges3__45__cpo8distanceE,(_ZN39_INTERNAL_4627d9c1_4_k_cu_d24be80f_77496thrust24THRUST_300001_SM_1000_NS12placeholders2_6E - _ZN39_INTERNAL_4627d9c1_4_k_cu_d24be80f_77494cuda3std6ranges3__45__cpo8distanceE)
_ZN39_INTERNAL_4627d9c1_4_k_cu_d24be80f_77494cuda3std6ranges3__45__cpo8distanceE:
	.zero		1
	.type		_ZN39_INTERNAL_4627d9c1_4_k_cu_d24be80f_77496thrust24THRUST_300001_SM_1000_NS12placeholders2_6E,@object
	.size		_ZN39_INTERNAL_4627d9c1_4_k_cu_d24be80f_77496thrust24THRUST_300001_SM_1000_NS12placeholders2_6E,(_ZN39_INTERNAL_4627d9c1_4_k_cu_d24be80f_77494cuda3std3__45__cpo4cendE - _ZN39_INTERNAL_4627d9c1_4_k_cu_d24be80f_77496thrust24THRUST_300001_SM_1000_NS12placeholders2_6E)
_ZN39_INTERNAL_4627d9c1_4_k_cu_d24be80f_77496thrust24THRUST_300001_SM_1000_NS12placeholders2_6E:
	.zero		1
	.type		_ZN39_INTERNAL_4627d9c1_4_k_cu_d24be80f_77494cuda3std3__45__cpo4cendE,@object
	.size		_ZN39_INTERNAL_4627d9c1_4_k_cu_d24be80f_77494cuda3std3__45__cpo4cendE,(_ZN39_INTERNAL_4627d9c1_4_k_cu_d24be80f_77494cuda3std6ranges3__45__cpo4cendE - _ZN39_INTERNAL_4627d9c1_4_k_cu_d24be80f_77494cuda3std3__45__cpo4cendE)
_ZN39_INTERNAL_4627d9c1_4_k_cu_d24be80f_77494cuda3std3__45__cpo4cendE:
	.zero		1
	.type		_ZN39_INTERNAL_4627d9c1_4_k_cu_d24be80f_77494cuda3std6ranges3__45__cpo4cendE,@object
	.size		_ZN39_INTERNAL_4627d9c1_4_k_cu_d24be80f_77494cuda3std6ranges3__45__cpo4cendE,(_ZN39_INTERNAL_4627d9c1_4_k_cu_d24be80f_77494cuda3std3__420unreachable_sentinelE - _ZN39_INTERNAL_4627d9c1_4_k_cu_d24be80f_77494cuda3std6ranges3__45__cpo4cendE)
_ZN39_INTERNAL_4627d9c1_4_k_cu_d24be80f_77494cuda3std6ranges3__45__cpo4cendE:
	.zero		1
	.type		_ZN39_INTERNAL_4627d9c1_4_k_cu_d24be80f_77494cuda3std3__420unreachable_sentinelE,@object
	.size		_ZN39_INTERNAL_4627d9c1_4_k_cu_d24be80f_77494cuda3std3__420unreachable_sentinelE,(_ZN39_INTERNAL_4627d9c1_4_k_cu_d24be80f_77494cuda3std6ranges3__45__cpo5ssizeE - _ZN39_INTERNAL_4627d9c1_4_k_cu_d24be80f_77494cuda3std3__420unreachable_sentinelE)
_ZN39_INTERNAL_4627d9c1_4_k_cu_d24be80f_77494cuda3std3__420unreachable_sentinelE:
	.zero		1
	.type		_ZN39_INTERNAL_4627d9c1_4_k_cu_d24be80f_77494cuda3std6ranges3__45__cpo5ssizeE,@object
	.size		_ZN39_INTERNAL_4627d9c1_4_k_cu_d24be80f_77494cuda3std6ranges3__45__cpo5ssizeE,(_ZN39_INTERNAL_4627d9c1_4_k_cu_d24be80f_77496thrust24THRUST_300001_SM_1000_NS12placeholders3_10E - _ZN39_INTERNAL_4627d9c1_4_k_cu_d24be80f_77494cuda3std6ranges3__45__cpo5ssizeE)
_ZN39_INTERNAL_4627d9c1_4_k_cu_d24be80f_77494cuda3std6ranges3__45__cpo5ssizeE:
	.zero		1
	.type		_ZN39_INTERNAL_4627d9c1_4_k_cu_d24be80f_77496thrust24THRUST_300001_SM_1000_NS12placeholders3_10E,@object
	.size		_ZN39_INTERNAL_4627d9c1_4_k_cu_d24be80f_77496thrust24THRUST_300001_SM_1000_NS12placeholders3_10E,(_ZN39_INTERNAL_4627d9c1_4_k_cu_d24be80f_77494cuda3std3__45__cpo5crendE - _ZN39_INTERNAL_4627d9c1_4_k_cu_d24be80f_77496thrust24THRUST_300001_SM_1000_NS12placeholders3_10E)
_ZN39_INTERNAL_4627d9c1_4_k_cu_d24be80f_77496thrust24THRUST_300001_SM_1000_NS12placeholders3_10E:
	.zero		1
	.type		_ZN39_INTERNAL_4627d9c1_4_k_cu_d24be80f_77494cuda3std3__45__cpo5crendE,@object
	.size		_ZN39_INTERNAL_4627d9c1_4_k_cu_d24be80f_77494cuda3std3__45__cpo5crendE,(_ZN39_INTERNAL_4627d9c1_4_k_cu_d24be80f_77494cuda3std6ranges3__45__cpo4prevE - _ZN39_INTERNAL_4627d9c1_4_k_cu_d24be80f_77494cuda3std3__45__cpo5crendE)
_ZN39_INTERNAL_4627d9c1_4_k_cu_d24be80f_77494cuda3std3__45__cpo5crendE:
	.zero		1
	.type		_ZN39_INTERNAL_4627d9c1_4_k_cu_d24be80f_77494cuda3std6ranges3__45__cpo4prevE,@object
	.size		_ZN39_INTERNAL_4627d9c1_4_k_cu_d24be80f_77494cuda3std6ranges3__45__cpo4prevE,(_ZN39_INTERNAL_4627d9c1_4_k_cu_d24be80f_77494cuda3std6ranges3__45__cpo9iter_moveE - _ZN39_INTERNAL_4627d9c1_4_k_cu_d24be80f_77494cuda3std6ranges3__45__cpo4prevE)
_ZN39_INTERNAL_4627d9c1_4_k_cu_d24be80f_77494cuda3std6ranges3__45__cpo4prevE:
	.zero		1
	.type		_ZN39_INTERNAL_4627d9c1_4_k_cu_d24be80f_77494cuda3std6ranges3__45__cpo9iter_moveE,@object
	.size		_ZN39_INTERNAL_4627d9c1_4_k_cu_d24be80f_77494cuda3std6ranges3__45__cpo9iter_moveE,(_ZN39_INTERNAL_4627d9c1_4_k_cu_d24be80f_77496thrust24THRUST_300001_SM_1000_NS12placeholders2_2E - _ZN39_INTERNAL_4627d9c1_4_k_cu_d24be80f_77494cuda3std6ranges3__45__cpo9iter_moveE)
_ZN39_INTERNAL_4627d9c1_4_k_cu_d24be80f_77494cuda3std6ranges3__45__cpo9iter_moveE:
	.zero		1
	.type		_ZN39_INTERNAL_4627d9c1_4_k_cu_d24be80f_77496thrust24THRUST_300001_SM_1000_NS12placeholders2_2E,@object
	.size		_ZN39_INTERNAL_4627d9c1_4_k_cu_d24be80f_77496thrust24THRUST_300001_SM_1000_NS12placeholders2_2E,(_ZN39_INTERNAL_4627d9c1_4_k_cu_d24be80f_77496thrust24THRUST_300001_SM_1000_NS12placeholders2_4E - _ZN39_INTERNAL_4627d9c1_4_k_cu_d24be80f_77496thrust24THRUST_300001_SM_1000_NS12placeholders2_2E)
_ZN39_INTERNAL_4627d9c1_4_k_cu_d24be80f_77496thrust24THRUST_300001_SM_1000_NS12placeholders2_2E:
	.zero		1
	.type		_ZN39_INTERNAL_4627d9c1_4_k_cu_d24be80f_77496thrust24THRUST_300001_SM_1000_NS12placeholders2_4E,@object
	.size		_ZN39_INTERNAL_4627d9c1_4_k_cu_d24be80f_77496thrust24THRUST_300001_SM_1000_NS12placeholders2_4E,(_ZN39_INTERNAL_4627d9c1_4_k_cu_d24be80f_77494cuda3std3__45__cpo3endE - _ZN39_INTERNAL_4627d9c1_4_k_cu_d24be80f_77496thrust24THRUST_300001_SM_1000_NS12placeholders2_4E)
_ZN39_INTERNAL_4627d9c1_4_k_cu_d24be80f_77496thrust24THRUST_300001_SM_1000_NS12placeholders2_4E:
	.zero		1
	.type		_ZN39_INTERNAL_4627d9c1_4_k_cu_d24be80f_77494cuda3std3__45__cpo3endE,@object
	.size		_ZN39_INTERNAL_4627d9c1_4_k_cu_d24be80f_77494cuda3std3__45__cpo3endE,(_ZN39_INTERNAL_4627d9c1_4_k_cu_d24be80f_77494cuda3std6ranges3__45__cpo3endE - _ZN39_INTERNAL_4627d9c1_4_k_cu_d24be80f_77494cuda3std3__45__cpo3endE)
_ZN39_INTERNAL_4627d9c1_4_k_cu_d24be80f_77494cuda3std3__45__cpo3endE:
	.zero		1
	.type		_ZN39_INTERNAL_4627d9c1_4_k_cu_d24be80f_77494cuda3std6ranges3__45__cpo3endE,@object
	.size		_ZN39_INTERNAL_4627d9c1_4_k_cu_d24be80f_77494cuda3std6ranges3__45__cpo3endE,(_ZN39_INTERNAL_4627d9c1_4_k_cu_d24be80f_77494cuda3std3__419piecewise_constructE - _ZN39_INTERNAL_4627d9c1_4_k_cu_d24be80f_77494cuda3std6ranges3__45__cpo3endE)
_ZN39_INTERNAL_4627d9c1_4_k_cu_d24be80f_77494cuda3std6ranges3__45__cpo3endE:
	.zero		1
	.type		_ZN39_INTERNAL_4627d9c1_4_k_cu_d24be80f_77494cuda3std3__419piecewise_constructE,@object
	.size		_ZN39_INTERNAL_4627d9c1_4_k_cu_d24be80f_77494cuda3std3__419piecewise_constructE,(_ZN39_INTERNAL_4627d9c1_4_k_cu_d24be80f_77494cuda3std6ranges3__45__cpo5cdataE - _ZN39_INTERNAL_4627d9c1_4_k_cu_d24be80f_77494cuda3std3__419piecewise_constructE)
_ZN39_INTERNAL_4627d9c1_4_k_cu_d24be80f_77494cuda3std3__419piecewise_constructE:
	.zero		1
	.type		_ZN39_INTERNAL_4627d9c1_4_k_cu_d24be80f_77494cuda3std6ranges3__45__cpo5cdataE,@object
	.size		_ZN39_INTERNAL_4627d9c1_4_k_cu_d24be80f_77494cuda3std6ranges3__45__cpo5cdataE,(_ZN39_INTERNAL_4627d9c1_4_k_cu_d24be80f_77496thrust24THRUST_300001_SM_1000_NS12placeholders2_8E - _ZN39_INTERNAL_4627d9c1_4_k_cu_d24be80f_77494cuda3std6ranges3__45__cpo5cdataE)
_ZN39_INTERNAL_4627d9c1_4_k_cu_d24be80f_77494cuda3std6ranges3__45__cpo5cdataE:
	.zero		1
	.type		_ZN39_INTERNAL_4627d9c1_4_k_cu_d24be80f_77496thrust24THRUST_300001_SM_1000_NS12placeholders2_8E,@object
	.size		_ZN39_INTERNAL_4627d9c1_4_k_cu_d24be80f_77496thrust24THRUST_300001_SM_1000_NS12placeholders2_8E,(_ZN39_INTERNAL_4627d9c1_4_k_cu_d24be80f_77494cuda3std3__45__cpo4rendE - _ZN39_INTERNAL_4627d9c1_4_k_cu_d24be80f_77496thrust24THRUST_300001_SM_1000_NS12placeholders2_8E)
_ZN39_INTERNAL_4627d9c1_4_k_cu_d24be80f_77496thrust24THRUST_300001_SM_1000_NS12placeholders2_8E:
	.zero		1
	.type		_ZN39_INTERNAL_4627d9c1_4_k_cu_d24be80f_77494cuda3std3__45__cpo4rendE,@object
	.size		_ZN39_INTERNAL_4627d9c1_4_k_cu_d24be80f_77494cuda3std3__45__cpo4rendE,(_ZN39_INTERNAL_4627d9c1_4_k_cu_d24be80f_77494cuda3std6ranges3__45__cpo9iter_swapE - _ZN39_INTERNAL_4627d9c1_4_k_cu_d24be80f_77494cuda3std3__45__cpo4rendE)
_ZN39_INTERNAL_4627d9c1_4_k_cu_d24be80f_77494cuda3std3__45__cpo4rendE:
	.zero		1
	.type		_ZN39_INTERNAL_4627d9c1_4_k_cu_d24be80f_77494cuda3std6ranges3__45__cpo9iter_swapE,@object
	.size		_ZN39_INTERNAL_4627d9c1_4_k_cu_d24be80f_77494cuda3std6ranges3__45__cpo9iter_swapE,(_ZN39_INTERNAL_4627d9c1_4_k_cu_d24be80f_77494cuda3std3__48unexpectE - _ZN39_INTERNAL_4627d9c1_4_k_cu_d24be80f_77494cuda3std6ranges3__45__cpo9iter_swapE)
_ZN39_INTERNAL_4627d9c1_4_k_cu_d24be80f_77494cuda3std6ranges3__45__cpo9iter_swapE:
	.zero		1
	.type		_ZN39_INTERNAL_4627d9c1_4_k_cu_d24be80f_77494cuda3std3__48unexpectE,@object
	.size		_ZN39_INTERNAL_4627d9c1_4_k_cu_d24be80f_77494cuda3std3__48unexpectE,(_ZN39_INTERNAL_4627d9c1_4_k_cu_d24be80f_77496thrust24THRUST_300001_SM_1000_NS6system6detail10sequential3seqE - _ZN39_INTERNAL_4627d9c1_4_k_cu_d24be80f_77494cuda3std3__48unexpectE)
_ZN39_INTERNAL_4627d9c1_4_k_cu_d24be80f_77494cuda3std3__48unexpectE:
	.zero		1
	.type		_ZN39_INTERNAL_4627d9c1_4_k_cu_d24be80f_77496thrust24THRUST_300001_SM_1000_NS6system6detail10sequential3seqE,@object
	.size		_ZN39_INTERNAL_4627d9c1_4_k_cu_d24be80f_77496thrust24THRUST_300001_SM_1000_NS6system6detail10sequential3seqE,(.L_29 - _ZN39_INTERNAL_4627d9c1_4_k_cu_d24be80f_77496thrust24THRUST_300001_SM_1000_NS6system6detail10sequential3seqE)
_ZN39_INTERNAL_4627d9c1_4_k_cu_d24be80f_77496thrust24THRUST_300001_SM_1000_NS6system6detail10sequential3seqE:
	.zero		1
.L_29:


//--------------------- .nv.constant0._ZN3cub18CUB_300001_SM_10006detail11EmptyKernelIvEEvv --------------------------
	.section	.nv.constant0._ZN3cub18CUB_300001_SM_10006detail11EmptyKernelIvEEvv,"a",@progbits
	.sectionflags	@""
	.align	4
.nv.constant0._ZN3cub18CUB_300001_SM_10006detail11EmptyKernelIvEEvv:
	.zero		896


//--------------------- SYMBOLS --------------------------

	.type		.nv.reservedSmem.offset0,@object
	.size		.nv.reservedSmem.offset0,0x4
